//
// Generated by NVIDIA NVVM Compiler
//
// Compiler Build ID: CL-36424714
// Cuda compilation tools, release 13.0, V13.0.88
// Based on NVVM 20.0.0
//

.version 9.0
.target sm_100
.address_size 64

	// .globl	_Z5sgemmPfS_S_iii
// _ZZ5sgemmPfS_S_iiiE8shared_a has been demoted
// _ZZ5sgemmPfS_S_iiiE8shared_b has been demoted

.visible .entry _Z5sgemmPfS_S_iii(
	.param .u64 .ptr .align 1 _Z5sgemmPfS_S_iii_param_0,
	.param .u64 .ptr .align 1 _Z5sgemmPfS_S_iii_param_1,
	.param .u64 .ptr .align 1 _Z5sgemmPfS_S_iii_param_2,
	.param .u32 _Z5sgemmPfS_S_iii_param_3,
	.param .u32 _Z5sgemmPfS_S_iii_param_4,
	.param .u32 _Z5sgemmPfS_S_iii_param_5
)
{
	.reg .pred 	%p<6>;
	.reg .b32 	%r<43>;
	.reg .b32 	%f<105>;
	.reg .b64 	%rd<13>;
	// demoted variable
	.shared .align 4 .b8 _ZZ5sgemmPfS_S_iiiE8shared_a[4096];
	// demoted variable
	.shared .align 4 .b8 _ZZ5sgemmPfS_S_iiiE8shared_b[4096];
	ld.param.u64 	%rd3, [_Z5sgemmPfS_S_iii_param_0];
	ld.param.u64 	%rd4, [_Z5sgemmPfS_S_iii_param_1];
	ld.param.u64 	%rd5, [_Z5sgemmPfS_S_iii_param_2];
	ld.param.u32 	%r22, [_Z5sgemmPfS_S_iii_param_3];
	ld.param.u32 	%r23, [_Z5sgemmPfS_S_iii_param_4];
	ld.param.u32 	%r21, [_Z5sgemmPfS_S_iii_param_5];
	mov.u32 	%r24, %ctaid.x;
	mov.u32 	%r25, %ctaid.y;
	mov.u32 	%r26, %tid.x;
	mov.u32 	%r27, %tid.y;
	mov.u32 	%r28, %ntid.x;
	mad.lo.s32 	%r29, %r27, %r28, %r26;
	shr.u32 	%r1, %r29, 5;
	and.b32  	%r2, %r29, 31;
	shl.b32 	%r30, %r25, 5;
	add.s32 	%r3, %r1, %r30;
	shl.b32 	%r4, %r24, 5;
	or.b32  	%r31, %r2, %r4;
	setp.ge.s32 	%p1, %r3, %r22;
	setp.ge.s32 	%p2, %r31, %r23;
	or.pred  	%p3, %p1, %p2;
	@%p3 bra 	$L__BB0_5;
	setp.lt.s32 	%p4, %r21, 1;
	mov.f32 	%f104, 0f00000000;
	@%p4 bra 	$L__BB0_4;
	add.s32 	%r32, %r21, 31;
	shr.u32 	%r33, %r32, 5;
	shl.b32 	%r34, %r1, 7;
	mov.u32 	%r35, _ZZ5sgemmPfS_S_iiiE8shared_a;
	add.s32 	%r6, %r35, %r34;
	shl.b32 	%r36, %r2, 2;
	add.s32 	%r7, %r6, %r36;
	mov.u32 	%r37, _ZZ5sgemmPfS_S_iiiE8shared_b;
	add.s32 	%r9, %r37, %r36;
	add.s32 	%r8, %r9, %r34;
	neg.s32 	%r42, %r33;
	mad.lo.s32 	%r41, %r21, %r3, %r2;
	mad.lo.s32 	%r38, %r23, %r1, %r4;
	add.s32 	%r40, %r38, %r2;
	shl.b32 	%r13, %r23, 5;
	cvta.to.global.u64 	%rd1, %rd3;
	cvta.to.global.u64 	%rd2, %rd4;
	mov.f32 	%f104, 0f00000000;
$L__BB0_3:
	mul.wide.s32 	%rd6, %r41, 4;
	add.s64 	%rd7, %rd1, %rd6;
	ld.global.f32 	%f6, [%rd7];
	st.shared.f32 	[%r7], %f6;
	mul.wide.s32 	%rd8, %r40, 4;
	add.s64 	%rd9, %rd2, %rd8;
	ld.global.f32 	%f7, [%rd9];
	st.shared.f32 	[%r8], %f7;
	bar.sync 	0;
	ld.shared.f32 	%f8, [%r6];
	ld.shared.f32 	%f9, [%r9];
	fma.rn.f32 	%f10, %f8, %f9, %f104;
	ld.shared.f32 	%f11, [%r6+4];
	ld.shared.f32 	%f12, [%r9+128];
	fma.rn.f32 	%f13, %f11, %f12, %f10;
	ld.shared.f32 	%f14, [%r6+8];
	ld.shared.f32 	%f15, [%r9+256];
	fma.rn.f32 	%f16, %f14, %f15, %f13;
	ld.shared.f32 	%f17, [%r6+12];
	ld.shared.f32 	%f18, [%r9+384];
	fma.rn.f32 	%f19, %f17, %f18, %f16;
	ld.shared.f32 	%f20, [%r6+16];
	ld.shared.f32 	%f21, [%r9+512];
	fma.rn.f32 	%f22, %f20, %f21, %f19;
	ld.shared.f32 	%f23, [%r6+20];
	ld.shared.f32 	%f24, [%r9+640];
	fma.rn.f32 	%f25, %f23, %f24, %f22;
	ld.shared.f32 	%f26, [%r6+24];
	ld.shared.f32 	%f27, [%r9+768];
	fma.rn.f32 	%f28, %f26, %f27, %f25;
	ld.shared.f32 	%f29, [%r6+28];
	ld.shared.f32 	%f30, [%r9+896];
	fma.rn.f32 	%f31, %f29, %f30, %f28;
	ld.shared.f32 	%f32, [%r6+32];
	ld.shared.f32 	%f33, [%r9+1024];
	fma.rn.f32 	%f34, %f32, %f33, %f31;
	ld.shared.f32 	%f35, [%r6+36];
	ld.shared.f32 	%f36, [%r9+1152];
	fma.rn.f32 	%f37, %f35, %f36, %f34;
	ld.shared.f32 	%f38, [%r6+40];
	ld.shared.f32 	%f39, [%r9+1280];
	fma.rn.f32 	%f40, %f38, %f39, %f37;
	ld.shared.f32 	%f41, [%r6+44];
	ld.shared.f32 	%f42, [%r9+1408];
	fma.rn.f32 	%f43, %f41, %f42, %f40;
	ld.shared.f32 	%f44, [%r6+48];
	ld.shared.f32 	%f45, [%r9+1536];
	fma.rn.f32 	%f46, %f44, %f45, %f43;
	ld.shared.f32 	%f47, [%r6+52];
	ld.shared.f32 	%f48, [%r9+1664];
	fma.rn.f32 	%f49, %f47, %f48, %f46;
	ld.shared.f32 	%f50, [%r6+56];
	ld.shared.f32 	%f51, [%r9+1792];
	fma.rn.f32 	%f52, %f50, %f51, %f49;
	ld.shared.f32 	%f53, [%r6+60];
	ld.shared.f32 	%f54, [%r9+1920];
	fma.rn.f32 	%f55, %f53, %f54, %f52;
	ld.shared.f32 	%f56, [%r6+64];
	ld.shared.f32 	%f57, [%r9+2048];
	fma.rn.f32 	%f58, %f56, %f57, %f55;
	ld.shared.f32 	%f59, [%r6+68];
	ld.shared.f32 	%f60, [%r9+2176];
	fma.rn.f32 	%f61, %f59, %f60, %f58;
	ld.shared.f32 	%f62, [%r6+72];
	ld.shared.f32 	%f63, [%r9+2304];
	fma.rn.f32 	%f64, %f62, %f63, %f61;
	ld.shared.f32 	%f65, [%r6+76];
	ld.shared.f32 	%f66, [%r9+2432];
	fma.rn.f32 	%f67, %f65, %f66, %f64;
	ld.shared.f32 	%f68, [%r6+80];
	ld.shared.f32 	%f69, [%r9+2560];
	fma.rn.f32 	%f70, %f68, %f69, %f67;
	ld.shared.f32 	%f71, [%r6+84];
	ld.shared.f32 	%f72, [%r9+2688];
	fma.rn.f32 	%f73, %f71, %f72, %f70;
	ld.shared.f32 	%f74, [%r6+88];
	ld.shared.f32 	%f75, [%r9+2816];
	fma.rn.f32 	%f76, %f74, %f75, %f73;
	ld.shared.f32 	%f77, [%r6+92];
	ld.shared.f32 	%f78, [%r9+2944];
	fma.rn.f32 	%f79, %f77, %f78, %f76;
	ld.shared.f32 	%f80, [%r6+96];
	ld.shared.f32 	%f81, [%r9+3072];
	fma.rn.f32 	%f82, %f80, %f81, %f79;
	ld.shared.f32 	%f83, [%r6+100];
	ld.shared.f32 	%f84, [%r9+3200];
	fma.rn.f32 	%f85, %f83, %f84, %f82;
	ld.shared.f32 	%f86, [%r6+104];
	ld.shared.f32 	%f87, [%r9+3328];
	fma.rn.f32 	%f88, %f86, %f87, %f85;
	ld.shared.f32 	%f89, [%r6+108];
	ld.shared.f32 	%f90, [%r9+3456];
	fma.rn.f32 	%f91, %f89, %f90, %f88;
	ld.shared.f32 	%f92, [%r6+112];
	ld.shared.f32 	%f93, [%r9+3584];
	fma.rn.f32 	%f94, %f92, %f93, %f91;
	ld.shared.f32 	%f95, [%r6+116];
	ld.shared.f32 	%f96, [%r9+3712];
	fma.rn.f32 	%f97, %f95, %f96, %f94;
	ld.shared.f32 	%f98, [%r6+120];
	ld.shared.f32 	%f99, [%r9+3840];
	fma.rn.f32 	%f100, %f98, %f99, %f97;
	ld.shared.f32 	%f101, [%r6+124];
	ld.shared.f32 	%f102, [%r9+3968];
	fma.rn.f32 	%f104, %f101, %f102, %f100;
	bar.sync 	0;
	add.s32 	%r42, %r42, 1;
	setp.ne.s32 	%p5, %r42, 0;
	add.s32 	%r41, %r41, 32;
	add.s32 	%r40, %r40, %r13;
	@%p5 bra 	$L__BB0_3;
$L__BB0_4:
	mad.lo.s32 	%r39, %r23, %r3, %r31;
	cvta.to.global.u64 	%rd10, %rd5;
	mul.wide.u32 	%rd11, %r39, 4;
	add.s64 	%rd12, %rd10, %rd11;
	st.global.f32 	[%rd12], %f104;
$L__BB0_5:
	ret;

}


// ===== COMPILED SASS (sm_100) =====

	.target	sm_100

	.elftype	@"ET_EXEC"


//--------------------- .note.nv.tkinfo           --------------------------
	.section	.note.nv.tkinfo,"",@"SHT_NOTE"
	.sectionflags	@"SHF_NOTE_NV_TKINFO"
	.tkinfo
        /*0018*/ 	.word	0x00000002
        /*0030*/ 	.string	""
        /*0030*/ 	.string	"ptxas"
        /*0030*/ 	.string	"Cuda compilation tools, release 13.0, V13.0.88"
        /*0030*/ 	.string	"Build cuda_13.0.r13.0/compiler.36424714_0"
        /*0030*/ 	.string	"-arch sm_100 -m 64 "



//--------------------- .note.nv.cuinfo           --------------------------
	.section	.note.nv.cuinfo,"",@"SHT_NOTE"
	.sectionflags	@"SHF_NOTE_NV_CUINFO"
        /*0018*/ 	.short	0x0002
        /*001a*/ 	.short	0x0064
        /*001c*/ 	.short	0x0082
	.zero		2


//--------------------- .nv.info                  --------------------------
	.section	.nv.info,"",@"SHT_CUDA_INFO"
	.align	4


	//----- nvinfo : EIATTR_REGCOUNT
	.align		4
        /*0000*/ 	.byte	0x04, 0x2f
        /*0002*/ 	.short	(.L_1 - .L_0)
	.align		4
.L_0:
        /*0004*/ 	.word	index@(_Z5sgemmPfS_S_iii)
        /*0008*/ 	.word	0x00000020


	//----- nvinfo : EIATTR_FRAME_SIZE
	.align		4
.L_1:
        /*000c*/ 	.byte	0x04, 0x11
        /*000e*/ 	.short	(.L_3 - .L_2)
	.align		4
.L_2:
        /*0010*/ 	.word	index@(_Z5sgemmPfS_S_iii)
        /*0014*/ 	.word	0x00000000


	//----- nvinfo : EIATTR_MIN_STACK_SIZE
	.align		4
.L_3:
        /*0018*/ 	.byte	0x04, 0x12
        /*001a*/ 	.short	(.L_5 - .L_4)
	.align		4
.L_4:
        /*001c*/ 	.word	index@(_Z5sgemmPfS_S_iii)
        /*0020*/ 	.word	0x00000000
.L_5:


//--------------------- .nv.compat                --------------------------
	.section	.nv.compat,"",@"SHT_CUDA_COMPAT_INFO"
	.align	4
        /*0000*/ 	.byte	0x02, 0x09, 0x00, 0x00, 0x02, 0x02, 0x01, 0x00, 0x02, 0x05, 0x05, 0x00, 0x03, 0x07, 0x01, 0x01
        /*0010*/ 	.byte	0x02, 0x03, 0x00, 0x00, 0x02, 0x06, 0x01, 0x00, 0x04, 0x0b, 0x08, 0x00, 0x09, 0x00, 0x00, 0x00
        /*0020*/ 	.byte	0x00, 0x00, 0x00, 0x00


//--------------------- .nv.info._Z5sgemmPfS_S_iii --------------------------
	.section	.nv.info._Z5sgemmPfS_S_iii,"",@"SHT_CUDA_INFO"
	.sectionflags	@""
	.align	4


	//----- nvinfo : EIATTR_CUDA_API_VERSION
	.align		4
        /*0000*/ 	.byte	0x04, 0x37
        /*0002*/ 	.short	(.L_7 - .L_6)
.L_6:
        /*0004*/ 	.word	0x00000082


	//----- nvinfo : EIATTR_KPARAM_INFO
	.align		4
.L_7:
        /*0008*/ 	.byte	0x04, 0x17
        /*000a*/ 	.short	(.L_9 - .L_8)
.L_8:
        /*000c*/ 	.word	0x00000000
        /*0010*/ 	.short	0x0005
        /*0012*/ 	.short	0x0020
        /*0014*/ 	.byte	0x00, 0xf0, 0x11, 0x00


	//----- nvinfo : EIATTR_KPARAM_INFO
	.align		4
.L_9:
        /*0018*/ 	.byte	0x04, 0x17
        /*001a*/ 	.short	(.L_11 - .L_10)
.L_10:
        /*001c*/ 	.word	0x00000000
        /*0020*/ 	.short	0x0004
        /*0022*/ 	.short	0x001c
        /*0024*/ 	.byte	0x00, 0xf0, 0x11, 0x00


	//----- nvinfo : EIATTR_KPARAM_INFO
	.align		4
.L_11:
        /*0028*/ 	.byte	0x04, 0x17
        /*002a*/ 	.short	(.L_13 - .L_12)
.L_12:
        /*002c*/ 	.word	0x00000000
        /*0030*/ 	.short	0x0003
        /*0032*/ 	.short	0x0018
        /*0034*/ 	.byte	0x00, 0xf0, 0x11, 0x00


	//----- nvinfo : EIATTR_KPARAM_INFO
	.align		4
.L_13:
        /*0038*/ 	.byte	0x04, 0x17
        /*003a*/ 	.short	(.L_15 - .L_14)
.L_14:
        /*003c*/ 	.word	0x00000000
        /*0040*/ 	.short	0x0002
        /*0042*/ 	.short	0x0010
        /*0044*/ 	.byte	0x00, 0xf5, 0x21, 0x00


	//----- nvinfo : EIATTR_KPARAM_INFO
	.align		4
.L_15:
        /*0048*/ 	.byte	0x04, 0x17
        /*004a*/ 	.short	(.L_17 - .L_16)
.L_16:
        /*004c*/ 	.word	0x00000000
        /*0050*/ 	.short	0x0001
        /*0052*/ 	.short	0x0008
        /*0054*/ 	.byte	0x00, 0xf5, 0x21, 0x00


	//----- nvinfo : EIATTR_KPARAM_INFO
	.align		4
.L_17:
        /*0058*/ 	.byte	0x04, 0x17
        /*005a*/ 	.short	(.L_19 - .L_18)
.L_18:
        /*005c*/ 	.word	0x00000000
        /*0060*/ 	.short	0x0000
        /*0062*/ 	.short	0x0000
        /*0064*/ 	.byte	0x00, 0xf5, 0x21, 0x00


	//----- nvinfo : EIATTR_SPARSE_MMA_MASK
	.align		4
.L_19:
        /*0068*/ 	.byte	0x03, 0x50
        /*006a*/ 	.short	0x0000


	//----- nvinfo : EIATTR_MAXREG_COUNT
	.align		4
        /*006c*/ 	.byte	0x03, 0x1b
        /*006e*/ 	.short	0x00ff


	//----- nvinfo : EIATTR_NUM_BARRIERS
	.align		4
        /*0070*/ 	.byte	0x02, 0x4c
        /*0072*/ 	.byte	0x01
	.zero		1


	//----- nvinfo : EIATTR_MERCURY_ISA_VERSION
	.align		4
        /*0074*/ 	.byte	0x03, 0x5f
        /*0076*/ 	.short	0x0101


	//----- nvinfo : EIATTR_VRC_CTA_INIT_COUNT
	.align		4
        /*0078*/ 	.byte	0x02, 0x4a
	.zero		1
	.zero		1


	//----- nvinfo : EIATTR_EXIT_INSTR_OFFSETS
	.align		4
        /*007c*/ 	.byte	0x04, 0x1c
        /*007e*/ 	.short	(.L_21 - .L_20)


	//   ....[0]....
.L_20:
        /*0080*/ 	.word	0x000000e0


	//   ....[1]....
        /*0084*/ 	.word	0x00000800


	//----- nvinfo : EIATTR_CBANK_PARAM_SIZE
	.align		4
.L_21:
        /*0088*/ 	.byte	0x03, 0x19
        /*008a*/ 	.short	0x0024


	//----- nvinfo : EIATTR_PARAM_CBANK
	.align		4
        /*008c*/ 	.byte	0x04, 0x0a
        /*008e*/ 	.short	(.L_23 - .L_22)
	.align		4
.L_22:
        /*0090*/ 	.word	index@(.nv.constant0._Z5sgemmPfS_S_iii)
        /*0094*/ 	.short	0x0380
        /*0096*/ 	.short	0x0024


	//----- nvinfo : EIATTR_SW_WAR
	.align		4
.L_23:
        /*0098*/ 	.byte	0x04, 0x36
        /*009a*/ 	.short	(.L_25 - .L_24)
.L_24:
        /*009c*/ 	.word	0x00000008
.L_25:


//--------------------- .nv.callgraph             --------------------------
	.section	.nv.callgraph,"",@"SHT_CUDA_CALLGRAPH"
	.align	4
	.sectionentsize	8
	.align		4
        /*0000*/ 	.word	0x00000000
	.align		4
        /*0004*/ 	.word	0xffffffff
	.align		4
        /*0008*/ 	.word	0x00000000
	.align		4
        /*000c*/ 	.word	0xfffffffe
	.align		4
        /*0010*/ 	.word	0x00000000
	.align		4
        /*0014*/ 	.word	0xfffffffd
	.align		4
        /*0018*/ 	.word	0x00000000
	.align		4
        /*001c*/ 	.word	0xfffffffc


//--------------------- .text._Z5sgemmPfS_S_iii   --------------------------
	.section	.text._Z5sgemmPfS_S_iii,"ax",@progbits
	.align	128
        .global         _Z5sgemmPfS_S_iii
        .type           _Z5sgemmPfS_S_iii,@function
        .size           _Z5sgemmPfS_S_iii,(.L_x_3 - _Z5sgemmPfS_S_iii)
        .other          _Z5sgemmPfS_S_iii,@"STO_CUDA_ENTRY STV_DEFAULT"
_Z5sgemmPfS_S_iii:
.text._Z5sgemmPfS_S_iii:
[----:B------:R-:W-:Y:S01]  /*0000*/  LDC R1, c[0x0][0x37c] ;  /* 0x0000df00ff017b82 */ /* 0x000fe20000000800 */
[----:B------:R-:W0:Y:S01]  /*0010*/  S2R R0, SR_TID.X ;  /* 0x0000000000007919 */ /* 0x000e220000002100 */
[----:B------:R-:W0:Y:S06]  /*0020*/  LDCU UR4, c[0x0][0x360] ;  /* 0x00006c00ff0477ac */ /* 0x000e2c0008000800 */
[----:B------:R-:W1:Y:S01]  /*0030*/  LDC.64 R2, c[0x0][0x398] ;  /* 0x0000e600ff027b82 */ /* 0x000e620000000a00 */
[----:B------:R-:W0:Y:S01]  /*0040*/  S2R R7, SR_TID.Y ;  /* 0x0000000000077919 */ /* 0x000e220000002200 */
[----:B------:R-:W2:Y:S01]  /*0050*/  S2R R5, SR_CTAID.X ;  /* 0x0000000000057919 */ /* 0x000ea20000002500 */
[----:B------:R-:W3:Y:S01]  /*0060*/  S2R R9, SR_CTAID.Y ;  /* 0x0000000000097919 */ /* 0x000ee20000002600 */
[----:B0-----:R-:W-:Y:S01]  /*0070*/  IMAD R0, R7, UR4, R0 ;  /* 0x0000000407007c24 */ /* 0x001fe2000f8e0200 */
[----:B--2---:R-:W-:-:S04]  /*0080*/  SHF.L.U32 R5, R5, 0x5, RZ ;  /* 0x0000000505057819 */ /* 0x004fc800000006ff */
[--C-:B------:R-:W-:Y:S02]  /*0090*/  SHF.R.U32.HI R4, RZ, 0x5, R0.reuse ;  /* 0x00000005ff047819 */ /* 0x100fe40000011600 */
[----:B------:R-:W-:Y:S02]  /*00a0*/  LOP3.LUT R6, R5, 0x1f, R0, 0xf8, !PT ;  /* 0x0000001f05067812 */ /* 0x000fe400078ef800 */
[----:B---3--:R-:W-:Y:S02]  /*00b0*/  LEA R9, R9, R4, 0x5 ;  /* 0x0000000409097211 */ /* 0x008fe400078e28ff */
[----:B-1----:R-:W-:-:S04]  /*00c0*/  ISETP.GE.AND P0, PT, R6, R3, PT ;  /* 0x000000030600720c */ /* 0x002fc80003f06270 */
[----:B------:R-:W-:-:S13]  /*00d0*/  ISETP.GE.OR P0, PT, R9, R2, P0 ;  /* 0x000000020900720c */ /* 0x000fda0000706670 */
[----:B------:R-:W-:Y:S05]  /*00e0*/  @P0 EXIT ;  /* 0x000000000000094d */ /* 0x000fea0003800000 */
[----:B------:R-:W0:Y:S01]  /*00f0*/  LDCU UR10, c[0x0][0x3a0] ;  /* 0x00007400ff0a77ac */ /* 0x000e220008000800 */
[----:B------:R-:W1:Y:S01]  /*0100*/  LDC.64 R20, c[0x0][0x390] ;  /* 0x0000e400ff147b82 */ /* 0x000e620000000a00 */
[----:B------:R-:W-:Y:S02]  /*0110*/  IMAD R7, R9, R3, R6 ;  /* 0x0000000309077224 */ /* 0x000fe400078e0206 */
[----:B------:R-:W-:Y:S01]  /*0120*/  HFMA2 R11, -RZ, RZ, 0, 0 ;  /* 0x00000000ff0b7431 */ /* 0x000fe200000001ff */
[----:B------:R-:W2:Y:S01]  /*0130*/  LDCU.64 UR8, c[0x0][0x358] ;  /* 0x00006b00ff0877ac */ /* 0x000ea20008000a00 */
[----:B0-----:R-:W-:Y:S01]  /*0140*/  UISETP.GE.AND UP0, UPT, UR10, 0x1, UPT ;  /* 0x000000010a00788c */ /* 0x001fe2000bf06270 */
[----:B-1----:R-:W-:-:S08]  /*0150*/  IMAD.WIDE.U32 R20, R7, 0x4, R20 ;  /* 0x0000000407147825 */ /* 0x002fd000078e0014 */
[----:B--2---:R-:W-:Y:S05]  /*0160*/  BRA.U !UP0, `(.L_x_0) ;  /* 0x0000000508a07547 */ /* 0x004fea000b800000 */
[----:B------:R-:W0:Y:S01]  /*0170*/  S2UR UR7, SR_CgaCtaId ;  /* 0x00000000000779c3 */ /* 0x000e220000008800 */
[----:B------:R-:W-:Y:S01]  /*0180*/  UMOV UR5, 0x400 ;  /* 0x0000040000057882 */ /* 0x000fe20000000000 */
[----:B------:R-:W-:Y:S01]  /*0190*/  LOP3.LUT R6, R0, 0x1f, RZ, 0xc0, !PT ;  /* 0x0000001f00067812 */ /* 0x000fe200078ec0ff */
[----:B------:R-:W-:Y:S01]  /*01a0*/  UIADD3 UR6, UPT, UPT, UR5, 0x1000, URZ ;  /* 0x0000100005067890 */ /* 0x000fe2000fffe0ff */
[----:B------:R-:W-:Y:S01]  /*01b0*/  IMAD R13, R4, R3, R5 ;  /* 0x00000003040d7224 */ /* 0x000fe200078e0205 */
[----:B------:R-:W-:Y:S01]  /*01c0*/  UIADD3 UR4, UPT, UPT, UR10, 0x1f, URZ ;  /* 0x0000001f0a047890 */ /* 0x000fe2000fffe0ff */
[----:B------:R-:W-:Y:S01]  /*01d0*/  MOV R11, RZ ;  /* 0x000000ff000b7202 */ /* 0x000fe20000000f00 */
[----:B------:R-:W-:Y:S01]  /*01e0*/  IMAD R0, R9, UR10, R6 ;  /* 0x0000000a09007c24 */ /* 0x000fe2000f8e0206 */
[----:B------:R-:W1:Y:S01]  /*01f0*/  LDC.64 R18, c[0x0][0x380] ;  /* 0x0000e000ff127b82 */ /* 0x000e620000000a00 */
[----:B------:R-:W-:Y:S01]  /*0200*/  USHF.R.U32.HI UR4, URZ, 0x5, UR4 ;  /* 0x00000005ff047899 */ /* 0x000fe20008011604 */
[----:B------:R-:W-:-:S03]  /*0210*/  IADD3 R2, PT, PT, R6, R13, RZ ;  /* 0x0000000d06027210 */ /* 0x000fc60007ffe0ff */
[----:B------:R-:W-:-:S03]  /*0220*/  UIADD3 UR4, UPT, UPT, -UR4, URZ, URZ ;  /* 0x000000ff04047290 */ /* 0x000fc6000fffe1ff */
[----:B------:R-:W2:Y:S01]  /*0230*/  LDC.64 R16, c[0x0][0x388] ;  /* 0x0000e200ff107b82 */ /* 0x000ea20000000a00 */
[----:B0-----:R-:W-:Y:S02]  /*0240*/  ULEA UR5, UR7, UR5, 0x18 ;  /* 0x0000000507057291 */ /* 0x001fe4000f8ec0ff */
[----:B------:R-:W-:-:S04]  /*0250*/  ULEA UR6, UR7, UR6, 0x18 ;  /* 0x0000000607067291 */ /* 0x000fc8000f8ec0ff */
[----:B------:R-:W-:Y:S02]  /*0260*/  LEA R7, R4, UR5, 0x7 ;  /* 0x0000000504077c11 */ /* 0x000fe4000f8e38ff */
[C---:B------:R-:W-:Y:S02]  /*0270*/  LEA R5, R6.reuse, UR6, 0x2 ;  /* 0x0000000606057c11 */ /* 0x040fe4000f8e10ff */
[----:B------:R-:W-:Y:S02]  /*0280*/  LEA R6, R6, R7, 0x2 ;  /* 0x0000000706067211 */ /* 0x000fe400078e10ff */
[----:B------:R-:W-:-:S07]  /*0290*/  LEA R4, R4, R5, 0x7 ;  /* 0x0000000504047211 */ /* 0x000fce00078e38ff */
.L_x_1:
[----:B-1----:R-:W-:-:S04]  /*02a0*/  IMAD.WIDE R8, R0, 0x4, R18 ;  /* 0x0000000400087825 */ /* 0x002fc800078e0212 */
[----:B--2---:R-:W-:Y:S01]  /*02b0*/  IMAD.WIDE R26, R2, 0x4, R16 ;  /* 0x00000004021a7825 */ /* 0x004fe200078e0210 */
[----:B------:R-:W2:Y:S05]  /*02c0*/  LDG.E R29, desc[UR8][R8.64] ;  /* 0x00000008081d7981 */ /* 0x000eaa000c1e1900 */
[----:B------:R-:W3:Y:S01]  /*02d0*/  LDG.E R27, desc[UR8][R26.64] ;  /* 0x000000081a1b7981 */ /* 0x000ee2000c1e1900 */
[----:B------:R-:W-:Y:S01]  /*02e0*/  UIADD3 UR4, UPT, UPT, UR4, 0x1, URZ ;  /* 0x0000000104047890 */ /* 0x000fe2000fffe0ff */
[----:B------:R-:W-:Y:S02]  /*02f0*/  IADD3 R0, PT, PT, R0, 0x20, RZ ;  /* 0x0000002000007810 */ /* 0x000fe40007ffe0ff */
[----:B------:R-:W-:Y:S01]  /*0300*/  LEA R2, R3, R2, 0x5 ;  /* 0x0000000203027211 */ /* 0x000fe200078e28ff */
[----:B------:R-:W-:Y:S01]  /*0310*/  UISETP.NE.AND UP0, UPT, UR4, URZ, UPT ;  /* 0x000000ff0400728c */ /* 0x000fe2000bf05270 */
[----:B--2---:R-:W-:Y:S04]  /*0320*/  STS [R6], R29 ;  /* 0x0000001d06007388 */ /* 0x004fe80000000800 */
[----:B---3--:R-:W-:Y:S01]  /*0330*/  STS [R4], R27 ;  /* 0x0000001b04007388 */ /* 0x008fe20000000800 */
[----:B------:R-:W-:Y:S06]  /*0340*/  BAR.SYNC.DEFER_BLOCKING 0x0 ;  /* 0x0000000000007b1d */ /* 0x000fec0000010000 */
[----:B------:R-:W-:Y:S04]  /*0350*/  LDS R10, [R5] ;  /* 0x00000000050a7984 */ /* 0x000fe80000000800 */
[----:B------:R-:W0:Y:S04]  /*0360*/  LDS.128 R12, [R7] ;  /* 0x00000000070c7984 */ /* 0x000e280000000c00 */
[----:B------:R-:W1:Y:S04]  /*0370*/  LDS R22, [R5+0x80] ;  /* 0x0000800005167984 */ /* 0x000e680000000800 */
[----:B------:R-:W2:Y:S04]  /*0380*/  LDS R23, [R5+0x100] ;  /* 0x0001000005177984 */ /* 0x000ea80000000800 */
[----:B------:R-:W3:Y:S04]  /*0390*/  LDS R24, [R5+0x180] ;  /* 0x0001800005187984 */ /* 0x000ee80000000800 */
[----:B------:R-:W-:Y:S04]  /*03a0*/  LDS R25, [R5+0x200] ;  /* 0x0002000005197984 */ /* 0x000fe80000000800 */
[----:B------:R-:W-:Y:S01]  /*03b0*/  LDS R26, [R5+0xb80] ;  /* 0x000b8000051a7984 */ /* 0x000fe20000000800 */
[----:B0-----:R-:W-:-:S03]  /*03c0*/  FFMA R12, R12, R10, R11 ;  /* 0x0000000a0c0c7223 */ /* 0x001fc6000000000b */
[----:B------:R-:W0:Y:S01]  /*03d0*/  LDS.128 R8, [R7+0x10] ;  /* 0x0000100007087984 */ /* 0x000e220000000c00 */
[----:B-1----:R-:W-:-:S03]  /*03e0*/  FFMA R12, R22, R13, R12 ;  /* 0x0000000d160c7223 */ /* 0x002fc6000000000c */
[----:B------:R-:W1:Y:S01]  /*03f0*/  LDS R22, [R5+0x280] ;  /* 0x0002800005167984 */ /* 0x000e620000000800 */
[----:B--2---:R-:W-:-:S03]  /*0400*/  FFMA R13, R23, R14, R12 ;  /* 0x0000000e170d7223 */ /* 0x004fc6000000000c */
[----:B------:R-:W2:Y:S01]  /*0410*/  LDS R23, [R5+0x300] ;  /* 0x0003000005177984 */ /* 0x000ea20000000800 */
[----:B---3--:R-:W-:-:S03]  /*0420*/  FFMA R13, R24, R15, R13 ;  /* 0x0000000f180d7223 */ /* 0x008fc6000000000d */
[----:B------:R-:W3:Y:S01]  /*0430*/  LDS R24, [R5+0x380] ;  /* 0x0003800005187984 */ /* 0x000ee20000000800 */
[----:B0-----:R-:W-:-:S03]  /*0440*/  FFMA R27, R8, R25, R13 ;  /* 0x00000019081b7223 */ /* 0x001fc6000000000d */
[----:B------:R-:W-:Y:S01]  /*0450*/  LDS R25, [R5+0x400] ;  /* 0x0004000005197984 */ /* 0x000fe20000000800 */
[----:B-1----:R-:W-:-:S03]  /*0460*/  FFMA R8, R22, R9, R27 ;  /* 0x0000000916087223 */ /* 0x002fc6000000001b */
[----:B------:R-:W0:Y:S01]  /*0470*/  LDS.128 R12, [R7+0x20] ;  /* 0x00002000070c7984 */ /* 0x000e220000000c00 */
[----:B--2---:R-:W-:-:S03]  /*0480*/  FFMA R9, R23, R10, R8 ;  /* 0x0000000a17097223 */ /* 0x004fc60000000008 */
[----:B------:R-:W1:Y:S01]  /*0490*/  LDS R22, [R5+0x480] ;  /* 0x0004800005167984 */ /* 0x000e620000000800 */
[----:B---3--:R-:W-:-:S03]  /*04a0*/  FFMA R9, R24, R11, R9 ;  /* 0x0000000b18097223 */ /* 0x008fc60000000009 */
[----:B------:R-:W2:Y:S04]  /*04b0*/  LDS R23, [R5+0x500] ;  /* 0x0005000005177984 */ /* 0x000ea80000000800 */
        /* <DEDUP_REMOVED lines=27> */
[----:B------:R-:W-:Y:S01]  /*0670*/  LDS R24, [R5+0xc80] ;  /* 0x000c800005187984 */ /* 0x000fe20000000800 */
[----:B0-----:R-:W-:-:S03]  /*0680*/  FFMA R27, R8, R25, R13 ;  /* 0x00000019081b7223 */ /* 0x001fc6000000000d */
[----:B------:R-:W-:Y:S01]  /*0690*/  LDS R25, [R5+0xc00] ;  /* 0x000c000005197984 */ /* 0x000fe20000000800 */
[----:B-1----:R-:W-:-:S03]  /*06a0*/  FFMA R22, R22, R9, R27 ;  /* 0x0000000916167223 */ /* 0x002fc6000000001b */
[----:B------:R-:W0:Y:S01]  /*06b0*/  LDS.128 R12, [R7+0x60] ;  /* 0x00006000070c7984 */ /* 0x000e220000000c00 */
[----:B--2---:R-:W-:-:S03]  /*06c0*/  FFMA R9, R23, R10, R22 ;  /* 0x0000000a17097223 */ /* 0x004fc60000000016 */
[----:B------:R-:W1:Y:S01]  /*06d0*/  LDS R23, [R5+0xd00] ;  /* 0x000d000005177984 */ /* 0x000e620000000800 */
[----:B------:R-:W-:-:S03]  /*06e0*/  FFMA R9, R26, R11, R9 ;  /* 0x0000000b1a097223 */ /* 0x000fc60000000009 */
[----:B------:R-:W2:Y:S01]  /*06f0*/  LDS R22, [R5+0xd80] ;  /* 0x000d800005167984 */ /* 0x000ea20000000800 */
[----:B0-----:R-:W-:-:S03]  /*0700*/  FFMA R27, R12, R25, R9 ;  /* 0x000000190c1b7223 */ /* 0x001fc60000000009 */
[----:B------:R-:W-:Y:S01]  /*0710*/  LDS R25, [R5+0xe00] ;  /* 0x000e000005197984 */ /* 0x000fe20000000800 */
[----:B------:R-:W-:-:S03]  /*0720*/  FFMA R24, R24, R13, R27 ;  /* 0x0000000d18187223 */ /* 0x000fc6000000001b */
[----:B------:R-:W0:Y:S01]  /*0730*/  LDS.128 R8, [R7+0x70] ;  /* 0x0000700007087984 */ /* 0x000e220000000c00 */
[----:B-1----:R-:W-:-:S03]  /*0740*/  FFMA R23, R23, R14, R24 ;  /* 0x0000000e17177223 */ /* 0x002fc60000000018 */
[----:B------:R-:W1:Y:S01]  /*0750*/  LDS R27, [R5+0xe80] ;  /* 0x000e8000051b7984 */ /* 0x000e620000000800 */
[----:B--2---:R-:W-:-:S03]  /*0760*/  FFMA R15, R22, R15, R23 ;  /* 0x0000000f160f7223 */ /* 0x004fc60000000017 */
[----:B------:R-:W2:Y:S04]  /*0770*/  LDS R13, [R5+0xf00] ;  /* 0x000f0000050d7984 */ /* 0x000ea80000000800 */
[----:B------:R-:W3:Y:S01]  /*0780*/  LDS R12, [R5+0xf80] ;  /* 0x000f8000050c7984 */ /* 0x000ee20000000800 */
[----:B0-----:R-:W-:-:S04]  /*0790*/  FFMA R8, R8, R25, R15 ;  /* 0x0000001908087223 */ /* 0x001fc8000000000f */
[----:B-1----:R-:W-:-:S04]  /*07a0*/  FFMA R8, R27, R9, R8 ;  /* 0x000000091b087223 */ /* 0x002fc80000000008 */
[----:B--2---:R-:W-:-:S04]  /*07b0*/  FFMA R13, R13, R10, R8 ;  /* 0x0000000a0d0d7223 */ /* 0x004fc80000000008 */
[----:B---3--:R-:W-:Y:S01]  /*07c0*/  FFMA R11, R12, R11, R13 ;  /* 0x0000000b0c0b7223 */ /* 0x008fe2000000000d */
[----:B------:R-:W-:Y:S06]  /*07d0*/  BAR.SYNC.DEFER_BLOCKING 0x0 ;  /* 0x0000000000007b1d */ /* 0x000fec0000010000 */
[----:B------:R-:W-:Y:S05]  /*07e0*/  BRA.U UP0, `(.L_x_1) ;  /* 0xfffffff900ac7547 */ /* 0x000fea000b83ffff */
.L_x_0:
[----:B------:R-:W-:Y:S01]  /*07f0*/  STG.E desc[UR8][R20.64], R11 ;  /* 0x0000000b14007986 */ /* 0x000fe2000c101908 */
[----:B------:R-:W-:Y:S05]  /*0800*/  EXIT ;  /* 0x000000000000794d */ /* 0x000fea0003800000 */
.L_x_2:
[----:B------:R-:W-:-:S00]  /*0810*/  BRA `(.L_x_2) ;  /* 0xfffffffc00fc7947 */ /* 0x000fc0000383ffff */
[----:B------:R-:W-:-:S00]  /*0820*/  NOP ;  /* 0x0000000000007918 */ /* 0x000fc00000000000 */
        /* <DEDUP_REMOVED lines=13> */
.L_x_3:


//--------------------- .nv.shared._Z5sgemmPfS_S_iii --------------------------
	.section	.nv.shared._Z5sgemmPfS_S_iii,"aw",@nobits
	.sectionflags	@""
	.align	4
.nv.shared._Z5sgemmPfS_S_iii:
	.zero		9216


//--------------------- .nv.shared.reserved.0     --------------------------
	.section	.nv.shared.reserved.0,"aw",@nobits
	.weak		__nv_reservedSMEM_offset_0_alias
	.size		__nv_reservedSMEM_offset_0_alias, 0, 64
	.other		__nv_reservedSMEM_offset_0_alias,@"STO_CUDA_RESERVED_SHARED STV_DEFAULT"
__nv_reservedSMEM_offset_0_alias:
	.zero		0
	.zero		64


//--------------------- .nv.constant0._Z5sgemmPfS_S_iii --------------------------
	.section	.nv.constant0._Z5sgemmPfS_S_iii,"a",@progbits
	.sectionflags	@""
	.align	4
.nv.constant0._Z5sgemmPfS_S_iii:
	.zero		932


//--------------------- SYMBOLS --------------------------

	.type		.nv.reservedSmem.offset0,@object
	.size		.nv.reservedSmem.offset0,0x4
	.type		.nv.reservedSmem.cap,@object
	.size		.nv.reservedSmem.cap,0x4
